//
// Generated by NVIDIA NVVM Compiler
//
// Compiler Build ID: CL-36424714
// Cuda compilation tools, release 13.0, V13.0.88
// Based on NVVM 20.0.0
//

.version 9.0
.target sm_100
.address_size 64

	// .globl	_Z10initLabelsPKbPii

.visible .entry _Z10initLabelsPKbPii(
	.param .u64 .ptr .align 1 _Z10initLabelsPKbPii_param_0,
	.param .u64 .ptr .align 1 _Z10initLabelsPKbPii_param_1,
	.param .u32 _Z10initLabelsPKbPii_param_2
)
{
	.reg .pred 	%p<3>;
	.reg .b16 	%rs<3>;
	.reg .b32 	%r<7>;
	.reg .b64 	%rd<9>;

	ld.param.u64 	%rd1, [_Z10initLabelsPKbPii_param_0];
	ld.param.u64 	%rd2, [_Z10initLabelsPKbPii_param_1];
	ld.param.u32 	%r2, [_Z10initLabelsPKbPii_param_2];
	mov.u32 	%r3, %ctaid.x;
	mov.u32 	%r4, %ntid.x;
	mov.u32 	%r5, %tid.x;
	mad.lo.s32 	%r1, %r3, %r4, %r5;
	setp.ge.s32 	%p1, %r1, %r2;
	@%p1 bra 	$L__BB0_2;
	cvta.to.global.u64 	%rd3, %rd1;
	cvta.to.global.u64 	%rd4, %rd2;
	cvt.s64.s32 	%rd5, %r1;
	add.s64 	%rd6, %rd3, %rd5;
	ld.global.nc.u8 	%rs1, [%rd6];
	cvt.u16.u8 	%rs2, %rs1;
	setp.eq.s16 	%p2, %rs2, 0;
	selp.b32 	%r6, %r1, -1, %p2;
	mul.wide.s32 	%rd7, %r1, 4;
	add.s64 	%rd8, %rd4, %rd7;
	st.global.u32 	[%rd8], %r6;
$L__BB0_2:
	ret;

}
	// .globl	_Z9hookBatchPKbPiS1_iiiii
.visible .entry _Z9hookBatchPKbPiS1_iiiii(
	.param .u64 .ptr .align 1 _Z9hookBatchPKbPiS1_iiiii_param_0,
	.param .u64 .ptr .align 1 _Z9hookBatchPKbPiS1_iiiii_param_1,
	.param .u64 .ptr .align 1 _Z9hookBatchPKbPiS1_iiiii_param_2,
	.param .u32 _Z9hookBatchPKbPiS1_iiiii_param_3,
	.param .u32 _Z9hookBatchPKbPiS1_iiiii_param_4,
	.param .u32 _Z9hookBatchPKbPiS1_iiiii_param_5,
	.param .u32 _Z9hookBatchPKbPiS1_iiiii_param_6,
	.param .u32 _Z9hookBatchPKbPiS1_iiiii_param_7
)
{
	.reg .pred 	%p<41>;
	.reg .b16 	%rs<15>;
	.reg .b32 	%r<60>;
	.reg .b64 	%rd<35>;

	ld.param.u64 	%rd5, [_Z9hookBatchPKbPiS1_iiiii_param_0];
	ld.param.u64 	%rd6, [_Z9hookBatchPKbPiS1_iiiii_param_1];
	ld.param.u64 	%rd4, [_Z9hookBatchPKbPiS1_iiiii_param_2];
	ld.param.u32 	%r25, [_Z9hookBatchPKbPiS1_iiiii_param_3];
	ld.param.u32 	%r26, [_Z9hookBatchPKbPiS1_iiiii_param_4];
	ld.param.u32 	%r27, [_Z9hookBatchPKbPiS1_iiiii_param_5];
	ld.param.u32 	%r28, [_Z9hookBatchPKbPiS1_iiiii_param_6];
	ld.param.u32 	%r29, [_Z9hookBatchPKbPiS1_iiiii_param_7];
	cvta.to.global.u64 	%rd1, %rd6;
	cvta.to.global.u64 	%rd2, %rd5;
	mov.u32 	%r30, %ctaid.x;
	mov.u32 	%r31, %ntid.x;
	mov.u32 	%r32, %tid.x;
	mad.lo.s32 	%r1, %r30, %r31, %r32;
	setp.ge.s32 	%p1, %r1, %r29;
	@%p1 bra 	$L__BB1_29;
	cvt.s64.s32 	%rd7, %r1;
	add.s64 	%rd8, %rd2, %rd7;
	ld.global.nc.u8 	%rs1, [%rd8];
	cvt.u16.u8 	%rs2, %rs1;
	setp.ne.s16 	%p2, %rs2, 0;
	@%p2 bra 	$L__BB1_29;
	rem.s32 	%r33, %r1, %r28;
	div.s32 	%r34, %r33, %r26;
	mul.lo.s32 	%r35, %r34, %r26;
	sub.s32 	%r2, %r33, %r35;
	rem.s32 	%r3, %r34, %r25;
	mul.lo.s32 	%r4, %r26, %r25;
	div.s32 	%r5, %r33, %r4;
	mul.wide.s32 	%rd9, %r1, 4;
	add.s64 	%rd3, %rd1, %rd9;
	ld.global.u32 	%r6, [%rd3];
	setp.lt.s32 	%p3, %r2, 1;
	mov.u32 	%r55, %r6;
	@%p3 bra 	$L__BB1_6;
	setp.lt.s32 	%p4, %r1, 1;
	setp.gt.s32 	%p5, %r1, %r29;
	or.pred  	%p6, %p4, %p5;
	mov.u32 	%r55, %r6;
	@%p6 bra 	$L__BB1_6;
	add.s32 	%r7, %r1, -1;
	cvt.u64.u32 	%rd10, %r7;
	add.s64 	%rd11, %rd2, %rd10;
	ld.global.nc.u8 	%rs3, [%rd11];
	cvt.u16.u8 	%rs4, %rs3;
	setp.ne.s16 	%p7, %rs4, 0;
	mov.u32 	%r55, %r6;
	@%p7 bra 	$L__BB1_6;
	mul.wide.u32 	%rd12, %r7, 4;
	add.s64 	%rd13, %rd1, %rd12;
	ld.global.u32 	%r36, [%rd13];
	min.s32 	%r37, %r6, %r36;
	setp.lt.s32 	%p8, %r36, 0;
	selp.b32 	%r55, %r6, %r37, %p8;
$L__BB1_6:
	add.s32 	%r38, %r26, -1;
	setp.ge.s32 	%p9, %r2, %r38;
	@%p9 bra 	$L__BB1_10;
	add.s32 	%r10, %r1, 1;
	setp.lt.s32 	%p10, %r1, -1;
	setp.ge.s32 	%p11, %r10, %r29;
	or.pred  	%p12, %p10, %p11;
	@%p12 bra 	$L__BB1_10;
	cvt.u64.u32 	%rd14, %r10;
	add.s64 	%rd15, %rd2, %rd14;
	ld.global.nc.u8 	%rs5, [%rd15];
	cvt.u16.u8 	%rs6, %rs5;
	setp.ne.s16 	%p13, %rs6, 0;
	@%p13 bra 	$L__BB1_10;
	mul.wide.u32 	%rd16, %r10, 4;
	add.s64 	%rd17, %rd1, %rd16;
	ld.global.u32 	%r39, [%rd17];
	min.s32 	%r40, %r55, %r39;
	setp.lt.s32 	%p14, %r39, 0;
	selp.b32 	%r55, %r55, %r40, %p14;
$L__BB1_10:
	setp.lt.s32 	%p15, %r3, 1;
	@%p15 bra 	$L__BB1_14;
	sub.s32 	%r13, %r1, %r26;
	setp.lt.s32 	%p16, %r13, 0;
	setp.ge.s32 	%p17, %r13, %r29;
	or.pred  	%p18, %p16, %p17;
	@%p18 bra 	$L__BB1_14;
	cvt.u64.u32 	%rd18, %r13;
	add.s64 	%rd19, %rd2, %rd18;
	ld.global.nc.u8 	%rs7, [%rd19];
	cvt.u16.u8 	%rs8, %rs7;
	setp.ne.s16 	%p19, %rs8, 0;
	@%p19 bra 	$L__BB1_14;
	mul.wide.u32 	%rd20, %r13, 4;
	add.s64 	%rd21, %rd1, %rd20;
	ld.global.u32 	%r41, [%rd21];
	min.s32 	%r42, %r55, %r41;
	setp.lt.s32 	%p20, %r41, 0;
	selp.b32 	%r55, %r55, %r42, %p20;
$L__BB1_14:
	add.s32 	%r43, %r25, -1;
	setp.ge.s32 	%p21, %r3, %r43;
	@%p21 bra 	$L__BB1_18;
	add.s32 	%r16, %r26, %r1;
	setp.lt.s32 	%p22, %r16, 0;
	setp.ge.s32 	%p23, %r16, %r29;
	or.pred  	%p24, %p22, %p23;
	@%p24 bra 	$L__BB1_18;
	cvt.u64.u32 	%rd22, %r16;
	add.s64 	%rd23, %rd2, %rd22;
	ld.global.nc.u8 	%rs9, [%rd23];
	cvt.u16.u8 	%rs10, %rs9;
	setp.ne.s16 	%p25, %rs10, 0;
	@%p25 bra 	$L__BB1_18;
	mul.wide.u32 	%rd24, %r16, 4;
	add.s64 	%rd25, %rd1, %rd24;
	ld.global.u32 	%r44, [%rd25];
	min.s32 	%r45, %r55, %r44;
	setp.lt.s32 	%p26, %r44, 0;
	selp.b32 	%r55, %r55, %r45, %p26;
$L__BB1_18:
	setp.lt.s32 	%p27, %r5, 1;
	@%p27 bra 	$L__BB1_22;
	sub.s32 	%r19, %r1, %r4;
	setp.lt.s32 	%p28, %r19, 0;
	setp.ge.s32 	%p29, %r19, %r29;
	or.pred  	%p30, %p28, %p29;
	@%p30 bra 	$L__BB1_22;
	cvt.u64.u32 	%rd26, %r19;
	add.s64 	%rd27, %rd2, %rd26;
	ld.global.nc.u8 	%rs11, [%rd27];
	cvt.u16.u8 	%rs12, %rs11;
	setp.ne.s16 	%p31, %rs12, 0;
	@%p31 bra 	$L__BB1_22;
	mul.wide.u32 	%rd28, %r19, 4;
	add.s64 	%rd29, %rd1, %rd28;
	ld.global.u32 	%r46, [%rd29];
	min.s32 	%r47, %r55, %r46;
	setp.lt.s32 	%p32, %r46, 0;
	selp.b32 	%r55, %r55, %r47, %p32;
$L__BB1_22:
	add.s32 	%r48, %r27, -1;
	setp.ge.s32 	%p33, %r5, %r48;
	@%p33 bra 	$L__BB1_26;
	add.s32 	%r22, %r4, %r1;
	setp.lt.s32 	%p34, %r22, 0;
	setp.ge.s32 	%p35, %r22, %r29;
	or.pred  	%p36, %p34, %p35;
	@%p36 bra 	$L__BB1_26;
	cvt.u64.u32 	%rd30, %r22;
	add.s64 	%rd31, %rd2, %rd30;
	ld.global.nc.u8 	%rs13, [%rd31];
	cvt.u16.u8 	%rs14, %rs13;
	setp.ne.s16 	%p37, %rs14, 0;
	@%p37 bra 	$L__BB1_26;
	mul.wide.u32 	%rd32, %r22, 4;
	add.s64 	%rd33, %rd1, %rd32;
	ld.global.u32 	%r49, [%rd33];
	min.s32 	%r50, %r55, %r49;
	setp.lt.s32 	%p38, %r49, 0;
	selp.b32 	%r55, %r55, %r50, %p38;
$L__BB1_26:
	max.s32 	%r51, %r55, -1;
	setp.ge.s32 	%p39, %r51, %r6;
	@%p39 bra 	$L__BB1_29;
	atom.relaxed.global.cas.b32 	%r52, [%rd3], %r6, %r55;
	setp.ne.s32 	%p40, %r52, %r6;
	@%p40 bra 	$L__BB1_29;
	cvta.to.global.u64 	%rd34, %rd4;
	atom.global.or.b32 	%r53, [%rd34], 1;
$L__BB1_29:
	ret;

}
	// .globl	_Z8compressPii
.visible .entry _Z8compressPii(
	.param .u64 .ptr .align 1 _Z8compressPii_param_0,
	.param .u32 _Z8compressPii_param_1
)
{
	.reg .pred 	%p<27>;
	.reg .b32 	%r<23>;
	.reg .b64 	%rd<9>;

	ld.param.u64 	%rd3, [_Z8compressPii_param_0];
	ld.param.u32 	%r12, [_Z8compressPii_param_1];
	cvta.to.global.u64 	%rd1, %rd3;
	mov.u32 	%r13, %ctaid.x;
	mov.u32 	%r14, %ntid.x;
	mov.u32 	%r15, %tid.x;
	mad.lo.s32 	%r22, %r13, %r14, %r15;
	setp.ge.s32 	%p3, %r22, %r12;
	@%p3 bra 	$L__BB2_10;
	mul.wide.s32 	%rd4, %r22, 4;
	add.s64 	%rd2, %rd1, %rd4;
	ld.global.u32 	%r20, [%rd2];
	setp.lt.s32 	%p4, %r20, 0;
	@%p4 bra 	$L__BB2_10;
	setp.eq.s32 	%p6, %r20, %r22;
	setp.ge.s32 	%p7, %r20, %r12;
	mov.pred 	%p26, 0;
	or.pred  	%p8, %p7, %p6;
	@%p8 bra 	$L__BB2_6;
	mov.b32 	%r18, 0;
$L__BB2_4:
	mov.u32 	%r3, %r18;
	mul.wide.u32 	%rd5, %r20, 4;
	add.s64 	%rd6, %rd1, %rd5;
	ld.global.u32 	%r5, [%rd6];
	add.s32 	%r18, %r3, 1;
	setp.ne.s32 	%p9, %r5, %r20;
	setp.gt.s32 	%p10, %r5, -1;
	and.pred  	%p11, %p9, %p10;
	setp.lt.s32 	%p12, %r5, %r12;
	and.pred  	%p13, %p12, %p11;
	setp.lt.u32 	%p14, %r3, 999;
	and.pred  	%p15, %p13, %p14;
	mov.u32 	%r20, %r5;
	@%p15 bra 	$L__BB2_4;
	setp.gt.u32 	%p26, %r3, 998;
	mov.u32 	%r20, %r5;
$L__BB2_6:
	@%p26 bra 	$L__BB2_11;
	setp.eq.s32 	%p16, %r22, %r20;
	setp.lt.s32 	%p17, %r22, 0;
	or.pred  	%p18, %p16, %p17;
	@%p18 bra 	$L__BB2_10;
	mov.b32 	%r21, 0;
$L__BB2_9:
	mul.wide.u32 	%rd7, %r22, 4;
	add.s64 	%rd8, %rd1, %rd7;
	ld.global.u32 	%r22, [%rd8];
	st.global.u32 	[%rd8], %r20;
	add.s32 	%r11, %r21, 1;
	setp.ne.s32 	%p19, %r22, %r20;
	setp.gt.s32 	%p20, %r22, -1;
	and.pred  	%p21, %p19, %p20;
	setp.lt.s32 	%p22, %r22, %r12;
	and.pred  	%p23, %p22, %p21;
	setp.lt.u32 	%p24, %r21, 999;
	and.pred  	%p25, %p23, %p24;
	mov.u32 	%r21, %r11;
	@%p25 bra 	$L__BB2_9;
$L__BB2_10:
	ret;
$L__BB2_11:
	st.global.u32 	[%rd2], %r22;
	bra.uni 	$L__BB2_10;

}


// ===== COMPILED SASS (sm_100) =====

	.target	sm_100

	.elftype	@"ET_EXEC"


//--------------------- .note.nv.tkinfo           --------------------------
	.section	.note.nv.tkinfo,"",@"SHT_NOTE"
	.sectionflags	@"SHF_NOTE_NV_TKINFO"
	.tkinfo
        /*0018*/ 	.word	0x00000002
        /*0030*/ 	.string	""
        /*0030*/ 	.string	"ptxas"
        /*0030*/ 	.string	"Cuda compilation tools, release 13.0, V13.0.88"
        /*0030*/ 	.string	"Build cuda_13.0.r13.0/compiler.36424714_0"
        /*0030*/ 	.string	"-arch sm_100 -m 64 "



//--------------------- .note.nv.cuinfo           --------------------------
	.section	.note.nv.cuinfo,"",@"SHT_NOTE"
	.sectionflags	@"SHF_NOTE_NV_CUINFO"
        /*0018*/ 	.short	0x0002
        /*001a*/ 	.short	0x0064
        /*001c*/ 	.short	0x0082
	.zero		2


//--------------------- .nv.info                  --------------------------
	.section	.nv.info,"",@"SHT_CUDA_INFO"
	.align	4


	//----- nvinfo : EIATTR_REGCOUNT
	.align		4
        /*0000*/ 	.byte	0x04, 0x2f
        /*0002*/ 	.short	(.L_1 - .L_0)
	.align		4
.L_0:
        /*0004*/ 	.word	index@(_Z10initLabelsPKbPii)
        /*0008*/ 	.word	0x0000000a


	//----- nvinfo : EIATTR_FRAME_SIZE
	.align		4
.L_1:
        /*000c*/ 	.byte	0x04, 0x11
        /*000e*/ 	.short	(.L_3 - .L_2)
	.align		4
.L_2:
        /*0010*/ 	.word	index@(_Z10initLabelsPKbPii)
        /*0014*/ 	.word	0x00000000


	//----- nvinfo : EIATTR_REGCOUNT
	.align		4
.L_3:
        /*0018*/ 	.byte	0x04, 0x2f
        /*001a*/ 	.short	(.L_5 - .L_4)
	.align		4
.L_4:
        /*001c*/ 	.word	index@(_Z9hookBatchPKbPiS1_iiiii)
        /*0020*/ 	.word	0x00000018


	//----- nvinfo : EIATTR_FRAME_SIZE
	.align		4
.L_5:
        /*0024*/ 	.byte	0x04, 0x11
        /*0026*/ 	.short	(.L_7 - .L_6)
	.align		4
.L_6:
        /*0028*/ 	.word	index@(_Z9hookBatchPKbPiS1_iiiii)
        /*002c*/ 	.word	0x00000000


	//----- nvinfo : EIATTR_REGCOUNT
	.align		4
.L_7:
        /*0030*/ 	.byte	0x04, 0x2f
        /*0032*/ 	.short	(.L_9 - .L_8)
	.align		4
.L_8:
        /*0034*/ 	.word	index@(_Z8compressPii)
        /*0038*/ 	.word	0x0000000d


	//----- nvinfo : EIATTR_FRAME_SIZE
	.align		4
.L_9:
        /*003c*/ 	.byte	0x04, 0x11
        /*003e*/ 	.short	(.L_11 - .L_10)
	.align		4
.L_10:
        /*0040*/ 	.word	index@(_Z8compressPii)
        /*0044*/ 	.word	0x00000000


	//----- nvinfo : EIATTR_MIN_STACK_SIZE
	.align		4
.L_11:
        /*0048*/ 	.byte	0x04, 0x12
        /*004a*/ 	.short	(.L_13 - .L_12)
	.align		4
.L_12:
        /*004c*/ 	.word	index@(_Z8compressPii)
        /*0050*/ 	.word	0x00000000


	//----- nvinfo : EIATTR_MIN_STACK_SIZE
	.align		4
.L_13:
        /*0054*/ 	.byte	0x04, 0x12
        /*0056*/ 	.short	(.L_15 - .L_14)
	.align		4
.L_14:
        /*0058*/ 	.word	index@(_Z9hookBatchPKbPiS1_iiiii)
        /*005c*/ 	.word	0x00000000


	//----- nvinfo : EIATTR_MIN_STACK_SIZE
	.align		4
.L_15:
        /*0060*/ 	.byte	0x04, 0x12
        /*0062*/ 	.short	(.L_17 - .L_16)
	.align		4
.L_16:
        /*0064*/ 	.word	index@(_Z10initLabelsPKbPii)
        /*0068*/ 	.word	0x00000000
.L_17:


//--------------------- .nv.compat                --------------------------
	.section	.nv.compat,"",@"SHT_CUDA_COMPAT_INFO"
	.align	4
        /*0000*/ 	.byte	0x02, 0x09, 0x00, 0x00, 0x02, 0x02, 0x01, 0x00, 0x02, 0x05, 0x05, 0x00, 0x03, 0x07, 0x01, 0x01
        /*0010*/ 	.byte	0x02, 0x03, 0x00, 0x00, 0x02, 0x06, 0x01, 0x00, 0x04, 0x0b, 0x08, 0x00, 0x09, 0x00, 0x00, 0x00
        /*0020*/ 	.byte	0x00, 0x00, 0x00, 0x00


//--------------------- .nv.info._Z8compressPii   --------------------------
	.section	.nv.info._Z8compressPii,"",@"SHT_CUDA_INFO"
	.sectionflags	@""
	.align	4


	//----- nvinfo : EIATTR_CUDA_API_VERSION
	.align		4
        /*0000*/ 	.byte	0x04, 0x37
        /*0002*/ 	.short	(.L_19 - .L_18)
.L_18:
        /*0004*/ 	.word	0x00000082


	//----- nvinfo : EIATTR_KPARAM_INFO
	.align		4
.L_19:
        /*0008*/ 	.byte	0x04, 0x17
        /*000a*/ 	.short	(.L_21 - .L_20)
.L_20:
        /*000c*/ 	.word	0x00000000
        /*0010*/ 	.short	0x0001
        /*0012*/ 	.short	0x0008
        /*0014*/ 	.byte	0x00, 0xf0, 0x11, 0x00


	//----- nvinfo : EIATTR_KPARAM_INFO
	.align		4
.L_21:
        /*0018*/ 	.byte	0x04, 0x17
        /*001a*/ 	.short	(.L_23 - .L_22)
.L_22:
        /*001c*/ 	.word	0x00000000
        /*0020*/ 	.short	0x0000
        /*0022*/ 	.short	0x0000
        /*0024*/ 	.byte	0x00, 0xf5, 0x21, 0x00


	//----- nvinfo : EIATTR_SPARSE_MMA_MASK
	.align		4
.L_23:
        /*0028*/ 	.byte	0x03, 0x50
        /*002a*/ 	.short	0x0000


	//----- nvinfo : EIATTR_MAXREG_COUNT
	.align		4
        /*002c*/ 	.byte	0x03, 0x1b
        /*002e*/ 	.short	0x00ff


	//----- nvinfo : EIATTR_MERCURY_ISA_VERSION
	.align		4
        /*0030*/ 	.byte	0x03, 0x5f
        /*0032*/ 	.short	0x0101


	//----- nvinfo : EIATTR_VRC_CTA_INIT_COUNT
	.align		4
        /*0034*/ 	.byte	0x02, 0x4a
	.zero		1
	.zero		1


	//----- nvinfo : EIATTR_EXIT_INSTR_OFFSETS
	.align		4
        /*0038*/ 	.byte	0x04, 0x1c
        /*003a*/ 	.short	(.L_25 - .L_24)


	//   ....[0]....
.L_24:
        /*003c*/ 	.word	0x00000070


	//   ....[1]....
        /*0040*/ 	.word	0x000000d0


	//   ....[2]....
        /*0044*/ 	.word	0x00000280


	//   ....[3]....
        /*0048*/ 	.word	0x00000330


	//   ....[4]....
        /*004c*/ 	.word	0x00000350


	//----- nvinfo : EIATTR_CRS_STACK_SIZE
	.align		4
.L_25:
        /*0050*/ 	.byte	0x04, 0x1e
        /*0052*/ 	.short	(.L_27 - .L_26)
.L_26:
        /*0054*/ 	.word	0x00000000


	//----- nvinfo : EIATTR_CBANK_PARAM_SIZE
	.align		4
.L_27:
        /*0058*/ 	.byte	0x03, 0x19
        /*005a*/ 	.short	0x000c


	//----- nvinfo : EIATTR_PARAM_CBANK
	.align		4
        /*005c*/ 	.byte	0x04, 0x0a
        /*005e*/ 	.short	(.L_29 - .L_28)
	.align		4
.L_28:
        /*0060*/ 	.word	index@(.nv.constant0._Z8compressPii)
        /*0064*/ 	.short	0x0380
        /*0066*/ 	.short	0x000c


	//----- nvinfo : EIATTR_SW_WAR
	.align		4
.L_29:
        /*0068*/ 	.byte	0x04, 0x36
        /*006a*/ 	.short	(.L_31 - .L_30)
.L_30:
        /*006c*/ 	.word	0x00000008
.L_31:


//--------------------- .nv.info._Z9hookBatchPKbPiS1_iiiii --------------------------
	.section	.nv.info._Z9hookBatchPKbPiS1_iiiii,"",@"SHT_CUDA_INFO"
	.sectionflags	@""
	.align	4


	//----- nvinfo : EIATTR_CUDA_API_VERSION
	.align		4
        /*0000*/ 	.byte	0x04, 0x37
        /*0002*/ 	.short	(.L_33 - .L_32)
.L_32:
        /*0004*/ 	.word	0x00000082


	//----- nvinfo : EIATTR_KPARAM_INFO
	.align		4
.L_33:
        /*0008*/ 	.byte	0x04, 0x17
        /*000a*/ 	.short	(.L_35 - .L_34)
.L_34:
        /*000c*/ 	.word	0x00000000
        /*0010*/ 	.short	0x0007
        /*0012*/ 	.short	0x0028
        /*0014*/ 	.byte	0x00, 0xf0, 0x11, 0x00


	//----- nvinfo : EIATTR_KPARAM_INFO
	.align		4
.L_35:
        /*0018*/ 	.byte	0x04, 0x17
        /*001a*/ 	.short	(.L_37 - .L_36)
.L_36:
        /*001c*/ 	.word	0x00000000
        /*0020*/ 	.short	0x0006
        /*0022*/ 	.short	0x0024
        /*0024*/ 	.byte	0x00, 0xf0, 0x11, 0x00


	//----- nvinfo : EIATTR_KPARAM_INFO
	.align		4
.L_37:
        /*0028*/ 	.byte	0x04, 0x17
        /*002a*/ 	.short	(.L_39 - .L_38)
.L_38:
        /*002c*/ 	.word	0x00000000
        /*0030*/ 	.short	0x0005
        /*0032*/ 	.short	0x0020
        /*0034*/ 	.byte	0x00, 0xf0, 0x11, 0x00


	//----- nvinfo : EIATTR_KPARAM_INFO
	.align		4
.L_39:
        /*0038*/ 	.byte	0x04, 0x17
        /*003a*/ 	.short	(.L_41 - .L_40)
.L_40:
        /*003c*/ 	.word	0x00000000
        /*0040*/ 	.short	0x0004
        /*0042*/ 	.short	0x001c
        /*0044*/ 	.byte	0x00, 0xf0, 0x11, 0x00


	//----- nvinfo : EIATTR_KPARAM_INFO
	.align		4
.L_41:
        /*0048*/ 	.byte	0x04, 0x17
        /*004a*/ 	.short	(.L_43 - .L_42)
.L_42:
        /*004c*/ 	.word	0x00000000
        /*0050*/ 	.short	0x0003
        /*0052*/ 	.short	0x0018
        /*0054*/ 	.byte	0x00, 0xf0, 0x11, 0x00


	//----- nvinfo : EIATTR_KPARAM_INFO
	.align		4
.L_43:
        /*0058*/ 	.byte	0x04, 0x17
        /*005a*/ 	.short	(.L_45 - .L_44)
.L_44:
        /*005c*/ 	.word	0x00000000
        /*0060*/ 	.short	0x0002
        /*0062*/ 	.short	0x0010
        /*0064*/ 	.byte	0x00, 0xf5, 0x21, 0x00


	//----- nvinfo : EIATTR_KPARAM_INFO
	.align		4
.L_45:
        /*0068*/ 	.byte	0x04, 0x17
        /*006a*/ 	.short	(.L_47 - .L_46)
.L_46:
        /*006c*/ 	.word	0x00000000
        /*0070*/ 	.short	0x0001
        /*0072*/ 	.short	0x0008
        /*0074*/ 	.byte	0x00, 0xf5, 0x21, 0x00


	//----- nvinfo : EIATTR_KPARAM_INFO
	.align		4
.L_47:
        /*0078*/ 	.byte	0x04, 0x17
        /*007a*/ 	.short	(.L_49 - .L_48)
.L_48:
        /*007c*/ 	.word	0x00000000
        /*0080*/ 	.short	0x0000
        /*0082*/ 	.short	0x0000
        /*0084*/ 	.byte	0x00, 0xf5, 0x21, 0x00


	//----- nvinfo : EIATTR_SPARSE_MMA_MASK
	.align		4
.L_49:
        /*0088*/ 	.byte	0x03, 0x50
        /*008a*/ 	.short	0x0000


	//----- nvinfo : EIATTR_MAXREG_COUNT
	.align		4
        /*008c*/ 	.byte	0x03, 0x1b
        /*008e*/ 	.short	0x00ff


	//----- nvinfo : EIATTR_MERCURY_ISA_VERSION
	.align		4
        /*0090*/ 	.byte	0x03, 0x5f
        /*0092*/ 	.short	0x0101


	//----- nvinfo : EIATTR_INT_WARP_WIDE_INSTR_OFFSETS
	.align		4
        /*0094*/ 	.byte	0x04, 0x31
        /*0096*/ 	.short	(.L_51 - .L_50)


	//   ....[0]....
.L_50:
        /*0098*/ 	.word	0x00000e80


	//   ....[1]....
        /*009c*/ 	.word	0x00000e90


	//----- nvinfo : EIATTR_VRC_CTA_INIT_COUNT
	.align		4
.L_51:
        /*00a0*/ 	.byte	0x02, 0x4a
	.zero		1
	.zero		1


	//----- nvinfo : EIATTR_EXIT_INSTR_OFFSETS
	.align		4
        /*00a4*/ 	.byte	0x04, 0x1c
        /*00a6*/ 	.short	(.L_53 - .L_52)


	//   ....[0]....
.L_52:
        /*00a8*/ 	.word	0x00000070


	//   ....[1]....
        /*00ac*/ 	.word	0x000000e0


	//   ....[2]....
        /*00b0*/ 	.word	0x00000e10


	//   ....[3]....
        /*00b4*/ 	.word	0x00000e40


	//   ....[4]....
        /*00b8*/ 	.word	0x00000ee0


	//----- nvinfo : EIATTR_CRS_STACK_SIZE
	.align		4
.L_53:
        /*00bc*/ 	.byte	0x04, 0x1e
        /*00be*/ 	.short	(.L_55 - .L_54)
.L_54:
        /*00c0*/ 	.word	0x00000000


	//----- nvinfo : EIATTR_CBANK_PARAM_SIZE
	.align		4
.L_55:
        /*00c4*/ 	.byte	0x03, 0x19
        /*00c6*/ 	.short	0x002c


	//----- nvinfo : EIATTR_PARAM_CBANK
	.align		4
        /*00c8*/ 	.byte	0x04, 0x0a
        /*00ca*/ 	.short	(.L_57 - .L_56)
	.align		4
.L_56:
        /*00cc*/ 	.word	index@(.nv.constant0._Z9hookBatchPKbPiS1_iiiii)
        /*00d0*/ 	.short	0x0380
        /*00d2*/ 	.short	0x002c


	//----- nvinfo : EIATTR_SW_WAR
	.align		4
.L_57:
        /*00d4*/ 	.byte	0x04, 0x36
        /*00d6*/ 	.short	(.L_59 - .L_58)
.L_58:
        /*00d8*/ 	.word	0x00000008
.L_59:


//--------------------- .nv.info._Z10initLabelsPKbPii --------------------------
	.section	.nv.info._Z10initLabelsPKbPii,"",@"SHT_CUDA_INFO"
	.sectionflags	@""
	.align	4


	//----- nvinfo : EIATTR_CUDA_API_VERSION
	.align		4
        /*0000*/ 	.byte	0x04, 0x37
        /*0002*/ 	.short	(.L_61 - .L_60)
.L_60:
        /*0004*/ 	.word	0x00000082


	//----- nvinfo : EIATTR_KPARAM_INFO
	.align		4
.L_61:
        /*0008*/ 	.byte	0x04, 0x17
        /*000a*/ 	.short	(.L_63 - .L_62)
.L_62:
        /*000c*/ 	.word	0x00000000
        /*0010*/ 	.short	0x0002
        /*0012*/ 	.short	0x0010
        /*0014*/ 	.byte	0x00, 0xf0, 0x11, 0x00


	//----- nvinfo : EIATTR_KPARAM_INFO
	.align		4
.L_63:
        /*0018*/ 	.byte	0x04, 0x17
        /*001a*/ 	.short	(.L_65 - .L_64)
.L_64:
        /*001c*/ 	.word	0x00000000
        /*0020*/ 	.short	0x0001
        /*0022*/ 	.short	0x0008
        /*0024*/ 	.byte	0x00, 0xf5, 0x21, 0x00


	//----- nvinfo : EIATTR_KPARAM_INFO
	.align		4
.L_65:
        /*0028*/ 	.byte	0x04, 0x17
        /*002a*/ 	.short	(.L_67 - .L_66)
.L_66:
        /*002c*/ 	.word	0x00000000
        /*0030*/ 	.short	0x0000
        /*0032*/ 	.short	0x0000
        /*0034*/ 	.byte	0x00, 0xf5, 0x21, 0x00


	//----- nvinfo : EIATTR_SPARSE_MMA_MASK
	.align		4
.L_67:
        /*0038*/ 	.byte	0x03, 0x50
        /*003a*/ 	.short	0x0000


	//----- nvinfo : EIATTR_MAXREG_COUNT
	.align		4
        /*003c*/ 	.byte	0x03, 0x1b
        /*003e*/ 	.short	0x00ff


	//----- nvinfo : EIATTR_MERCURY_ISA_VERSION
	.align		4
        /*0040*/ 	.byte	0x03, 0x5f
        /*0042*/ 	.short	0x0101


	//----- nvinfo : EIATTR_VRC_CTA_INIT_COUNT
	.align		4
        /*0044*/ 	.byte	0x02, 0x4a
	.zero		1
	.zero		1


	//----- nvinfo : EIATTR_EXIT_INSTR_OFFSETS
	.align		4
        /*0048*/ 	.byte	0x04, 0x1c
        /*004a*/ 	.short	(.L_69 - .L_68)


	//   ....[0]....
.L_68:
        /*004c*/ 	.word	0x00000070


	//   ....[1]....
        /*0050*/ 	.word	0x00000120


	//----- nvinfo : EIATTR_CBANK_PARAM_SIZE
	.align		4
.L_69:
        /*0054*/ 	.byte	0x03, 0x19
        /*0056*/ 	.short	0x0014


	//----- nvinfo : EIATTR_PARAM_CBANK
	.align		4
        /*0058*/ 	.byte	0x04, 0x0a
        /*005a*/ 	.short	(.L_71 - .L_70)
	.align		4
.L_70:
        /*005c*/ 	.word	index@(.nv.constant0._Z10initLabelsPKbPii)
        /*0060*/ 	.short	0x0380
        /*0062*/ 	.short	0x0014


	//----- nvinfo : EIATTR_SW_WAR
	.align		4
.L_71:
        /*0064*/ 	.byte	0x04, 0x36
        /*0066*/ 	.short	(.L_73 - .L_72)
.L_72:
        /*0068*/ 	.word	0x00000008
.L_73:


//--------------------- .nv.callgraph             --------------------------
	.section	.nv.callgraph,"",@"SHT_CUDA_CALLGRAPH"
	.align	4
	.sectionentsize	8
	.align		4
        /*0000*/ 	.word	0x00000000
	.align		4
        /*0004*/ 	.word	0xffffffff
	.align		4
        /*0008*/ 	.word	0x00000000
	.align		4
        /*000c*/ 	.word	0xfffffffe
	.align		4
        /*0010*/ 	.word	0x00000000
	.align		4
        /*0014*/ 	.word	0xfffffffd
	.align		4
        /*0018*/ 	.word	0x00000000
	.align		4
        /*001c*/ 	.word	0xfffffffc


//--------------------- .text._Z8compressPii      --------------------------
	.section	.text._Z8compressPii,"ax",@progbits
	.align	128
        .global         _Z8compressPii
        .type           _Z8compressPii,@function
        .size           _Z8compressPii,(.L_x_21 - _Z8compressPii)
        .other          _Z8compressPii,@"STO_CUDA_ENTRY STV_DEFAULT"
_Z8compressPii:
.text._Z8compressPii:
[----:B------:R-:W-:Y:S01]  /*0000*/  LDC R1, c[0x0][0x37c] ;  /* 0x0000df00ff017b82 */ /* 0x000fe20000000800 */
[----:B------:R-:W0:Y:S07]  /*0010*/  S2R R3, SR_TID.X ;  /* 0x0000000000037919 */ /* 0x000e2e0000002100 */
[----:B------:R-:W0:Y:S01]  /*0020*/  S2UR UR4, SR_CTAID.X ;  /* 0x00000000000479c3 */ /* 0x000e220000002500 */
[----:B------:R-:W1:Y:S07]  /*0030*/  LDCU UR6, c[0x0][0x388] ;  /* 0x00007100ff0677ac */ /* 0x000e6e0008000800 */
[----:B------:R-:W0:Y:S02]  /*0040*/  LDC R0, c[0x0][0x360] ;  /* 0x0000d800ff007b82 */ /* 0x000e240000000800 */
[----:B0-----:R-:W-:-:S05]  /*0050*/  IMAD R0, R0, UR4, R3 ;  /* 0x0000000400007c24 */ /* 0x001fca000f8e0203 */
[----:B-1----:R-:W-:-:S13]  /*0060*/  ISETP.GE.AND P0, PT, R0, UR6, PT ;  /* 0x0000000600007c0c */ /* 0x002fda000bf06270 */
[----:B------:R-:W-:Y:S05]  /*0070*/  @P0 EXIT ;  /* 0x000000000000094d */ /* 0x000fea0003800000 */
[----:B------:R-:W0:Y:S01]  /*0080*/  LDC.64 R4, c[0x0][0x380] ;  /* 0x0000e000ff047b82 */ /* 0x000e220000000a00 */
[----:B------:R-:W1:Y:S01]  /*0090*/  LDCU.64 UR4, c[0x0][0x358] ;  /* 0x00006b00ff0477ac */ /* 0x000e620008000a00 */
[----:B0-----:R-:W-:-:S05]  /*00a0*/  IMAD.WIDE R6, R0, 0x4, R4 ;  /* 0x0000000400067825 */ /* 0x001fca00078e0204 */
[----:B-1----:R-:W2:Y:S02]  /*00b0*/  LDG.E R2, desc[UR4][R6.64] ;  /* 0x0000000406027981 */ /* 0x002ea4000c1e1900 */
[----:B--2---:R-:W-:-:S13]  /*00c0*/  ISETP.GE.AND P0, PT, R2, RZ, PT ;  /* 0x000000ff0200720c */ /* 0x004fda0003f06270 */
[----:B------:R-:W-:Y:S05]  /*00d0*/  @!P0 EXIT ;  /* 0x000000000000894d */ /* 0x000fea0003800000 */
[----:B------:R-:W-:Y:S01]  /*00e0*/  IMAD.MOV.U32 R9, RZ, RZ, R2 ;  /* 0x000000ffff097224 */ /* 0x000fe200078e0002 */
[----:B------:R-:W-:Y:S01]  /*00f0*/  BSSY.RECONVERGENT B0, `(.L_x_0) ;  /* 0x0000015000007945 */ /* 0x000fe20003800200 */
[----:B------:R-:W-:-:S03]  /*0100*/  PLOP3.LUT P1, PT, PT, PT, PT, 0x8, 0x80 ;  /* 0x000000000080781c */ /* 0x000fc60003f2e170 */
[----:B------:R-:W-:-:S04]  /*0110*/  ISETP.NE.AND P0, PT, R9, R0, PT ;  /* 0x000000000900720c */ /* 0x000fc80003f05270 */
[----:B------:R-:W-:-:S13]  /*0120*/  ISETP.GE.OR P0, PT, R9, UR6, !P0 ;  /* 0x0000000609007c0c */ /* 0x000fda000c706670 */
[----:B------:R-:W-:Y:S05]  /*0130*/  @P0 BRA `(.L_x_1) ;  /* 0x0000000000400947 */ /* 0x000fea0003800000 */
[----:B------:R-:W-:Y:S01]  /*0140*/  BSSY.RECONVERGENT B1, `(.L_x_2) ;  /* 0x000000d000017945 */ /* 0x000fe20003800200 */
[----:B------:R-:W-:-:S07]  /*0150*/  IMAD.MOV.U32 R8, RZ, RZ, RZ ;  /* 0x000000ffff087224 */ /* 0x000fce00078e00ff */
.L_x_3:
[----:B------:R-:W-:-:S06]  /*0160*/  IMAD.WIDE.U32 R2, R9, 0x4, R4 ;  /* 0x0000000409027825 */ /* 0x000fcc00078e0004 */
[----:B------:R-:W2:Y:S01]  /*0170*/  LDG.E R2, desc[UR4][R2.64] ;  /* 0x0000000402027981 */ /* 0x000ea2000c1e1900 */
[----:B------:R-:W-:Y:S01]  /*0180*/  ISETP.LT.U32.AND P1, PT, R8, 0x3e7, PT ;  /* 0x000003e70800780c */ /* 0x000fe20003f21070 */
[----:B------:R-:W-:Y:S01]  /*0190*/  IMAD.MOV.U32 R10, RZ, RZ, R8 ;  /* 0x000000ffff0a7224 */ /* 0x000fe200078e0008 */
[----:B--2---:R-:W-:-:S04]  /*01a0*/  ISETP.GT.AND P0, PT, R2, -0x1, PT ;  /* 0xffffffff0200780c */ /* 0x004fc80003f04270 */
[----:B------:R-:W-:Y:S01]  /*01b0*/  ISETP.NE.AND P0, PT, R2, R9, P0 ;  /* 0x000000090200720c */ /* 0x000fe20000705270 */
[----:B------:R-:W-:-:S03]  /*01c0*/  VIADD R9, R8, 0x1 ;  /* 0x0000000108097836 */ /* 0x000fc60000000000 */
[----:B------:R-:W-:Y:S01]  /*01d0*/  ISETP.LT.AND P0, PT, R2, UR6, P0 ;  /* 0x0000000602007c0c */ /* 0x000fe20008701270 */
[----:B------:R-:W-:Y:S02]  /*01e0*/  IMAD.MOV.U32 R8, RZ, RZ, R9 ;  /* 0x000000ffff087224 */ /* 0x000fe400078e0009 */
[----:B------:R-:W-:-:S10]  /*01f0*/  IMAD.MOV.U32 R9, RZ, RZ, R2 ;  /* 0x000000ffff097224 */ /* 0x000fd400078e0002 */
[----:B------:R-:W-:Y:S05]  /*0200*/  @P0 BRA P1, `(.L_x_3) ;  /* 0xfffffffc00d40947 */ /* 0x000fea000083ffff */
[----:B------:R-:W-:Y:S05]  /*0210*/  BSYNC.RECONVERGENT B1 ;  /* 0x0000000000017941 */ /* 0x000fea0003800200 */
.L_x_2:
[----:B------:R-:W-:Y:S01]  /*0220*/  ISETP.GT.U32.AND P1, PT, R10, 0x3e6, PT ;  /* 0x000003e60a00780c */ /* 0x000fe20003f24070 */
[----:B------:R-:W-:-:S12]  /*0230*/  IMAD.MOV.U32 R9, RZ, RZ, R2 ;  /* 0x000000ffff097224 */ /* 0x000fd800078e0002 */
.L_x_1:
[----:B------:R-:W-:Y:S05]  /*0240*/  BSYNC.RECONVERGENT B0 ;  /* 0x0000000000007941 */ /* 0x000fea0003800200 */
.L_x_0:
[----:B------:R-:W-:Y:S05]  /*0250*/  @P1 BRA `(.L_x_4) ;  /* 0x0000000000381947 */ /* 0x000fea0003800000 */
[----:B------:R-:W-:-:S04]  /*0260*/  ISETP.GE.AND P0, PT, R0, RZ, PT ;  /* 0x000000ff0000720c */ /* 0x000fc80003f06270 */
[----:B------:R-:W-:-:S13]  /*0270*/  ISETP.EQ.OR P0, PT, R0, R9, !P0 ;  /* 0x000000090000720c */ /* 0x000fda0004702670 */
[----:B------:R-:W-:Y:S05]  /*0280*/  @P0 EXIT ;  /* 0x000000000000094d */ /* 0x000fea0003800000 */
[----:B------:R-:W-:-:S07]  /*0290*/  IMAD.MOV.U32 R6, RZ, RZ, RZ ;  /* 0x000000ffff067224 */ /* 0x000fce00078e00ff */
.L_x_5:
[----:B------:R-:W-:-:S05]  /*02a0*/  IMAD.WIDE.U32 R2, R0, 0x4, R4 ;  /* 0x0000000400027825 */ /* 0x000fca00078e0004 */
[----:B------:R-:W2:Y:S01]  /*02b0*/  LDG.E R0, desc[UR4][R2.64] ;  /* 0x0000000402007981 */ /* 0x000ea2000c1e1900 */
[C---:B------:R-:W-:Y:S01]  /*02c0*/  ISETP.LT.U32.AND P1, PT, R6.reuse, 0x3e7, PT ;  /* 0x000003e70600780c */ /* 0x040fe20003f21070 */
[----:B------:R-:W-:Y:S02]  /*02d0*/  VIADD R6, R6, 0x1 ;  /* 0x0000000106067836 */ /* 0x000fe40000000000 */
[----:B------:R0:W-:Y:S01]  /*02e0*/  STG.E desc[UR4][R2.64], R9 ;  /* 0x0000000902007986 */ /* 0x0001e2000c101904 */
[----:B--2---:R-:W-:-:S04]  /*02f0*/  ISETP.GT.AND P0, PT, R0, -0x1, PT ;  /* 0xffffffff0000780c */ /* 0x004fc80003f04270 */
[----:B------:R-:W-:-:S04]  /*0300*/  ISETP.NE.AND P0, PT, R0, R9, P0 ;  /* 0x000000090000720c */ /* 0x000fc80000705270 */
[----:B------:R-:W-:-:S13]  /*0310*/  ISETP.LT.AND P0, PT, R0, UR6, P0 ;  /* 0x0000000600007c0c */ /* 0x000fda0008701270 */
[----:B0-----:R-:W-:Y:S05]  /*0320*/  @P0 BRA P1, `(.L_x_5) ;  /* 0xfffffffc00dc0947 */ /* 0x001fea000083ffff */
[----:B------:R-:W-:Y:S05]  /*0330*/  EXIT ;  /* 0x000000000000794d */ /* 0x000fea0003800000 */
.L_x_4:
[----:B------:R-:W-:Y:S01]  /*0340*/  STG.E desc[UR4][R6.64], R0 ;  /* 0x0000000006007986 */ /* 0x000fe2000c101904 */
[----:B------:R-:W-:Y:S05]  /*0350*/  EXIT ;  /* 0x000000000000794d */ /* 0x000fea0003800000 */
.L_x_6:
[----:B------:R-:W-:-:S00]  /*0360*/  BRA `(.L_x_6) ;  /* 0xfffffffc00fc7947 */ /* 0x000fc0000383ffff */
[----:B------:R-:W-:-:S00]  /*0370*/  NOP ;  /* 0x0000000000007918 */ /* 0x000fc00000000000 */
        /* <DEDUP_REMOVED lines=8> */
.L_x_21:


//--------------------- .text._Z9hookBatchPKbPiS1_iiiii --------------------------
	.section	.text._Z9hookBatchPKbPiS1_iiiii,"ax",@progbits
	.align	128
        .global         _Z9hookBatchPKbPiS1_iiiii
        .type           _Z9hookBatchPKbPiS1_iiiii,@function
        .size           _Z9hookBatchPKbPiS1_iiiii,(.L_x_22 - _Z9hookBatchPKbPiS1_iiiii)
        .other          _Z9hookBatchPKbPiS1_iiiii,@"STO_CUDA_ENTRY STV_DEFAULT"
_Z9hookBatchPKbPiS1_iiiii:
.text._Z9hookBatchPKbPiS1_iiiii:
        /* <DEDUP_REMOVED lines=8> */
[----:B------:R-:W0:Y:S01]  /*0080*/  LDCU.64 UR8, c[0x0][0x380] ;  /* 0x00007000ff0877ac */ /* 0x000e220008000a00 */
[----:B------:R-:W1:Y:S01]  /*0090*/  LDCU.64 UR6, c[0x0][0x358] ;  /* 0x00006b00ff0677ac */ /* 0x000e620008000a00 */
[----:B0-----:R-:W-:-:S04]  /*00a0*/  IADD3 R2, P0, PT, R9, UR8, RZ ;  /* 0x0000000809027c10 */ /* 0x001fc8000ff1e0ff */
[----:B------:R-:W-:-:S05]  /*00b0*/  LEA.HI.X.SX32 R3, R9, UR9, 0x1, P0 ;  /* 0x0000000909037c11 */ /* 0x000fca00080f0eff */
[----:B-1----:R-:W2:Y:S02]  /*00c0*/  LDG.E.U8.CONSTANT R2, desc[UR6][R2.64] ;  /* 0x0000000602027981 */ /* 0x002ea4000c1e9100 */
[----:B--2---:R-:W-:-:S13]  /*00d0*/  ISETP.NE.AND P0, PT, R2, RZ, PT ;  /* 0x000000ff0200720c */ /* 0x004fda0003f05270 */
[----:B------:R-:W-:Y:S05]  /*00e0*/  @P0 EXIT ;  /* 0x000000000000094d */ /* 0x000fea0003800000 */
[----:B------:R-:W0:Y:S08]  /*00f0*/  LDC.64 R2, c[0x0][0x388] ;  /* 0x0000e200ff027b82 */ /* 0x000e300000000a00 */
[----:B------:R-:W1:Y:S08]  /*0100*/  LDC R8, c[0x0][0x3a4] ;  /* 0x0000e900ff087b82 */ /* 0x000e700000000800 */
[----:B------:R-:W2:Y:S01]  /*0110*/  LDC R0, c[0x0][0x39c] ;  /* 0x0000e700ff007b82 */ /* 0x000ea20000000800 */
[----:B0-----:R-:W-:-:S05]  /*0120*/  IMAD.WIDE R4, R9, 0x4, R2 ;  /* 0x0000000409047825 */ /* 0x001fca00078e0202 */
[----:B------:R-:W3:Y:S01]  /*0130*/  LDG.E R6, desc[UR6][R4.64] ;  /* 0x0000000604067981 */ /* 0x000ee2000c1e1900 */
[----:B------:R-:W-:Y:S01]  /*0140*/  IABS R17, R9 ;  /* 0x0000000900117213 */ /* 0x000fe20000000000 */
[----:B------:R-:W-:Y:S01]  /*0150*/  BSSY.RECONVERGENT B0, `(.L_x_7) ;  /* 0x0000070000007945 */ /* 0x000fe20003800200 */
[----:B-1----:R-:W-:Y:S02]  /*0160*/  IABS R10, R8 ;  /* 0x00000008000a7213 */ /* 0x002fe40000000000 */
[----:B------:R-:W-:Y:S02]  /*0170*/  ISETP.GE.AND P2, PT, R9, RZ, PT ;  /* 0x000000ff0900720c */ /* 0x000fe40003f46270 */
[----:B------:R-:W0:Y:S08]  /*0180*/  I2F.RP R7, R10 ;  /* 0x0000000a00077306 */ /* 0x000e300000209400 */
[----:B0-----:R-:W0:Y:S02]  /*0190*/  MUFU.RCP R7, R7 ;  /* 0x0000000700077308 */ /* 0x001e240000001000 */
[----:B0-----:R-:W-:Y:S01]  /*01a0*/  VIADD R12, R7, 0xffffffe ;  /* 0x0ffffffe070c7836 */ /* 0x001fe20000000000 */
[----:B--2---:R-:W-:-:S05]  /*01b0*/  IABS R7, R0 ;  /* 0x0000000000077213 */ /* 0x004fca0000000000 */
[----:B------:R0:W1:Y:S08]  /*01c0*/  F2I.FTZ.U32.TRUNC.NTZ R13, R12 ;  /* 0x0000000c000d7305 */ /* 0x000070000021f000 */
[----:B------:R-:W2:Y:S01]  /*01d0*/  I2F.RP R14, R7 ;  /* 0x00000007000e7306 */ /* 0x000ea20000209400 */
[----:B0-----:R-:W-:Y:S02]  /*01e0*/  IMAD.MOV.U32 R12, RZ, RZ, RZ ;  /* 0x000000ffff0c7224 */ /* 0x001fe400078e00ff */
[----:B-1----:R-:W-:-:S04]  /*01f0*/  IMAD.MOV R11, RZ, RZ, -R13 ;  /* 0x000000ffff0b7224 */ /* 0x002fc800078e0a0d */
[----:B------:R-:W-:-:S04]  /*0200*/  IMAD R11, R11, R10, RZ ;  /* 0x0000000a0b0b7224 */ /* 0x000fc800078e02ff */
[----:B------:R-:W-:Y:S01]  /*0210*/  IMAD.HI.U32 R13, R13, R11, R12 ;  /* 0x0000000b0d0d7227 */ /* 0x000fe200078e000c */
[----:B--2---:R-:W0:Y:S01]  /*0220*/  MUFU.RCP R14, R14 ;  /* 0x0000000e000e7308 */ /* 0x004e220000001000 */
[----:B------:R-:W1:Y:S04]  /*0230*/  LDC R11, c[0x0][0x398] ;  /* 0x0000e600ff0b7b82 */ /* 0x000e680000000800 */
[----:B------:R-:W-:-:S04]  /*0240*/  IMAD.HI.U32 R13, R13, R17, RZ ;  /* 0x000000110d0d7227 */ /* 0x000fc800078e00ff */
[----:B------:R-:W-:-:S04]  /*0250*/  IMAD.MOV R13, RZ, RZ, -R13 ;  /* 0x000000ffff0d7224 */ /* 0x000fc800078e0a0d */
[----:B------:R-:W-:Y:S02]  /*0260*/  IMAD R17, R10, R13, R17 ;  /* 0x0000000d0a117224 */ /* 0x000fe400078e0211 */
[----:B0-----:R-:W-:-:S03]  /*0270*/  VIADD R12, R14, 0xffffffe ;  /* 0x0ffffffe0e0c7836 */ /* 0x001fc60000000000 */
[----:B------:R-:W-:Y:S01]  /*0280*/  ISETP.GT.U32.AND P0, PT, R10, R17, PT ;  /* 0x000000110a00720c */ /* 0x000fe20003f04070 */
[----:B------:R0:W-:Y:S01]  /*0290*/  F2I.FTZ.U32.TRUNC.NTZ R13, R12 ;  /* 0x0000000c000d7305 */ /* 0x0001e2000021f000 */
[----:B-1----:R-:W-:-:S07]  /*02a0*/  IABS R16, R11 ;  /* 0x0000000b00107213 */ /* 0x002fce0000000000 */
[----:B------:R-:W1:Y:S01]  /*02b0*/  I2F.RP R19, R16 ;  /* 0x0000001000137306 */ /* 0x000e620000209400 */
[----:B0-----:R-:W-:-:S03]  /*02c0*/  IMAD.MOV.U32 R12, RZ, RZ, RZ ;  /* 0x000000ffff0c7224 */ /* 0x001fc600078e00ff */
[----:B------:R-:W-:Y:S01]  /*02d0*/  @!P0 IMAD.IADD R17, R17, 0x1, -R10 ;  /* 0x0000000111118824 */ /* 0x000fe200078e0a0a */
[----:B------:R-:W-:-:S04]  /*02e0*/  ISETP.NE.AND P0, PT, R8, RZ, PT ;  /* 0x000000ff0800720c */ /* 0x000fc80003f05270 */
[----:B------:R-:W-:Y:S01]  /*02f0*/  ISETP.GT.U32.AND P1, PT, R10, R17, PT ;  /* 0x000000110a00720c */ /* 0x000fe20003f24070 */
[----:B-1----:R-:W0:-:S12]  /*0300*/  MUFU.RCP R19, R19 ;  /* 0x0000001300137308 */ /* 0x002e180000001000 */
[----:B------:R-:W-:Y:S02]  /*0310*/  @!P1 IMAD.IADD R17, R17, 0x1, -R10 ;  /* 0x0000000111119824 */ /* 0x000fe400078e0a0a */
[----:B------:R-:W-:Y:S02]  /*0320*/  IMAD.MOV R10, RZ, RZ, -R13 ;  /* 0x000000ffff0a7224 */ /* 0x000fe400078e0a0d */
[----:B------:R-:W-:Y:S01]  /*0330*/  @!P2 IMAD.MOV R17, RZ, RZ, -R17 ;  /* 0x000000ffff11a224 */ /* 0x000fe200078e0a11 */
[----:B------:R-:W-:Y:S01]  /*0340*/  @!P0 LOP3.LUT R17, RZ, R8, RZ, 0x33, !PT ;  /* 0x00000008ff118212 */ /* 0x000fe200078e33ff */
[----:B------:R-:W-:Y:S02]  /*0350*/  IMAD R15, R10, R7, RZ ;  /* 0x000000070a0f7224 */ /* 0x000fe400078e02ff */
[----:B------:R-:W-:Y:S01]  /*0360*/  IMAD R8, R0, R11, RZ ;  /* 0x0000000b00087224 */ /* 0x000fe200078e02ff */
[----:B------:R-:W-:Y:S01]  /*0370*/  IABS R18, R17 ;  /* 0x0000001100127213 */ /* 0x000fe20000000000 */
[----:B------:R-:W-:-:S03]  /*0380*/  IMAD.HI.U32 R13, R13, R15, R12 ;  /* 0x0000000f0d0d7227 */ /* 0x000fc600078e000c */
[----:B------:R-:W-:Y:S02]  /*0390*/  IABS R10, R8 ;  /* 0x00000008000a7213 */ /* 0x000fe40000000000 */
[----:B------:R-:W-:Y:S01]  /*03a0*/  ISETP.NE.AND P4, PT, R8, RZ, PT ;  /* 0x000000ff0800720c */ /* 0x000fe20003f85270 */
[----:B------:R-:W-:Y:S01]  /*03b0*/  IMAD.HI.U32 R12, R13, R18, RZ ;  /* 0x000000120d0c7227 */ /* 0x000fe200078e00ff */
[----:B------:R-:W1:Y:S03]  /*03c0*/  I2F.RP R20, R10 ;  /* 0x0000000a00147306 */ /* 0x000e660000209400 */
[----:B------:R-:W-:Y:S02]  /*03d0*/  IMAD.MOV R14, RZ, RZ, -R12 ;  /* 0x000000ffff0e7224 */ /* 0x000fe400078e0a0c */
[----:B0-----:R-:W-:Y:S02]  /*03e0*/  VIADD R13, R19, 0xffffffe ;  /* 0x0ffffffe130d7836 */ /* 0x001fe40000000000 */
[----:B------:R-:W-:-:S04]  /*03f0*/  IMAD R14, R7, R14, R18 ;  /* 0x0000000e070e7224 */ /* 0x000fc800078e0212 */
[----:B------:R-:W0:Y:S01]  /*0400*/  F2I.FTZ.U32.TRUNC.NTZ R13, R13 ;  /* 0x0000000d000d7305 */ /* 0x000e22000021f000 */
[----:B------:R-:W-:-:S07]  /*0410*/  ISETP.GT.U32.AND P1, PT, R7, R14, PT ;  /* 0x0000000e0700720c */ /* 0x000fce0003f24070 */
[----:B-1----:R-:W1:Y:S06]  /*0420*/  MUFU.RCP R20, R20 ;  /* 0x0000001400147308 */ /* 0x002e6c0000001000 */
[----:B------:R-:W-:Y:S02]  /*0430*/  @!P1 IMAD.IADD R14, R14, 0x1, -R7 ;  /* 0x000000010e0e9824 */ /* 0x000fe400078e0a07 */
[----:B------:R-:W-:Y:S01]  /*0440*/  @!P1 VIADD R12, R12, 0x1 ;  /* 0x000000010c0c9836 */ /* 0x000fe20000000000 */
[----:B------:R-:W-:Y:S01]  /*0450*/  ISETP.NE.AND P1, PT, R0, RZ, PT ;  /* 0x000000ff0000720c */ /* 0x000fe20003f25270 */
[----:B0-----:R-:W-:Y:S01]  /*0460*/  IMAD.MOV R19, RZ, RZ, -R13 ;  /* 0x000000ffff137224 */ /* 0x001fe200078e0a0d */
[----:B------:R-:W-:-:S02]  /*0470*/  ISETP.GE.U32.AND P0, PT, R14, R7, PT ;  /* 0x000000070e00720c */ /* 0x000fc40003f06070 */
[----:B------:R-:W-:Y:S01]  /*0480*/  LOP3.LUT R7, R17, R0, RZ, 0x3c, !PT ;  /* 0x0000000011077212 */ /* 0x000fe200078e3cff */
[----:B------:R-:W-:-:S03]  /*0490*/  IMAD R19, R19, R16, RZ ;  /* 0x0000001013137224 */ /* 0x000fc600078e02ff */
[----:B------:R-:W-:Y:S01]  /*04a0*/  ISETP.GE.AND P2, PT, R7, RZ, PT ;  /* 0x000000ff0700720c */ /* 0x000fe20003f46270 */
[----:B-1----:R-:W-:Y:S01]  /*04b0*/  VIADD R14, R20, 0xffffffe ;  /* 0x0ffffffe140e7836 */ /* 0x002fe20000000000 */
[----:B------:R-:W-:-:S03]  /*04c0*/  IABS R20, R8 ;  /* 0x0000000800147213 */ /* 0x000fc60000000000 */
[----:B------:R0:W1:Y:S02]  /*04d0*/  F2I.FTZ.U32.TRUNC.NTZ R15, R14 ;  /* 0x0000000e000f7305 */ /* 0x000064000021f000 */
[----:B------:R-:W-:-:S04]  /*04e0*/  @P0 VIADD R12, R12, 0x1 ;  /* 0x000000010c0c0836 */ /* 0x000fc80000000000 */
[----:B------:R-:W-:Y:S02]  /*04f0*/  IMAD.MOV.U32 R7, RZ, RZ, R12 ;  /* 0x000000ffff077224 */ /* 0x000fe400078e000c */
[----:B------:R-:W-:Y:S02]  /*0500*/  IMAD.MOV.U32 R12, RZ, RZ, RZ ;  /* 0x000000ffff0c7224 */ /* 0x000fe400078e00ff */
[----:B------:R-:W-:Y:S01]  /*0510*/  @!P2 IMAD.MOV R7, RZ, RZ, -R7 ;  /* 0x000000ffff07a224 */ /* 0x000fe200078e0a07 */
[----:B------:R-:W-:Y:S01]  /*0520*/  @!P1 LOP3.LUT R7, RZ, R0, RZ, 0x33, !PT ;  /* 0x00000000ff079212 */ /* 0x000fe200078e33ff */
[----:B------:R-:W-:-:S03]  /*0530*/  IMAD.HI.U32 R12, R13, R19, R12 ;  /* 0x000000130d0c7227 */ /* 0x000fc600078e000c */
[----:B0-----:R-:W-:Y:S01]  /*0540*/  IABS R14, R7 ;  /* 0x00000007000e7213 */ /* 0x001fe20000000000 */
[----:B-1----:R-:W-:Y:S01]  /*0550*/  IMAD.MOV R21, RZ, RZ, -R15 ;  /* 0x000000ffff157224 */ /* 0x002fe200078e0a0f */
[----:B------:R-:W-:Y:S01]  /*0560*/  ISETP.GE.AND P5, PT, R7, RZ, PT ;  /* 0x000000ff0700720c */ /* 0x000fe20003fa6270 */
[----:B------:R-:W-:Y:S02]  /*0570*/  IMAD.MOV R7, RZ, RZ, -R7 ;  /* 0x000000ffff077224 */ /* 0x000fe400078e0a07 */
[----:B------:R-:W-:Y:S02]  /*0580*/  IMAD.MOV.U32 R19, RZ, RZ, R14 ;  /* 0x000000ffff137224 */ /* 0x000fe400078e000e */
[----:B------:R-:W-:Y:S02]  /*0590*/  IMAD R13, R21, R10, RZ ;  /* 0x0000000a150d7224 */ /* 0x000fe400078e02ff */
[----:B------:R-:W-:Y:S02]  /*05a0*/  IMAD.MOV.U32 R14, RZ, RZ, RZ ;  /* 0x000000ffff0e7224 */ /* 0x000fe400078e00ff */
[----:B------:R-:W-:-:S04]  /*05b0*/  IMAD.HI.U32 R12, R12, R19, RZ ;  /* 0x000000130c0c7227 */ /* 0x000fc800078e00ff */
[----:B------:R-:W-:-:S04]  /*05c0*/  IMAD.HI.U32 R15, R15, R13, R14 ;  /* 0x0000000d0f0f7227 */ /* 0x000fc800078e000e */
[----:B------:R-:W-:Y:S02]  /*05d0*/  IMAD.MOV R12, RZ, RZ, -R12 ;  /* 0x000000ffff0c7224 */ /* 0x000fe400078e0a0c */
[----:B------:R-:W-:Y:S02]  /*05e0*/  IMAD.MOV R13, RZ, RZ, -R20 ;  /* 0x000000ffff0d7224 */ /* 0x000fe400078e0a14 */
[----:B------:R-:W-:Y:S02]  /*05f0*/  IMAD R12, R16, R12, R19 ;  /* 0x0000000c100c7224 */ /* 0x000fe400078e0213 */
[----:B------:R-:W-:-:S03]  /*0600*/  IMAD.HI.U32 R15, R15, R18, RZ ;  /* 0x000000120f0f7227 */ /* 0x000fc600078e00ff */
[----:B------:R-:W-:Y:S01]  /*0610*/  ISETP.GT.U32.AND P0, PT, R16, R12, PT ;  /* 0x0000000c1000720c */ /* 0x000fe20003f04070 */
[----:B------:R-:W-:-:S05]  /*0620*/  IMAD R13, R15, R13, R18 ;  /* 0x0000000d0f0d7224 */ /* 0x000fca00078e0212 */
[----:B------:R-:W-:-:S07]  /*0630*/  ISETP.GT.U32.AND P3, PT, R10, R13, PT ;  /* 0x0000000d0a00720c */ /* 0x000fce0003f64070 */
[----:B------:R-:W-:-:S05]  /*0640*/  @!P0 IMAD.IADD R12, R12, 0x1, -R16 ;  /* 0x000000010c0c8824 */ /* 0x000fca00078e0a10 */
[----:B------:R-:W-:Y:S01]  /*0650*/  ISETP.GT.U32.AND P1, PT, R16, R12, PT ;  /* 0x0000000c1000720c */ /* 0x000fe20003f24070 */
[----:B------:R-:W-:Y:S02]  /*0660*/  @!P3 IMAD.IADD R13, R13, 0x1, -R10 ;  /* 0x000000010d0db824 */ /* 0x000fe400078e0a0a */
[----:B------:R-:W-:Y:S01]  /*0670*/  @!P3 VIADD R15, R15, 0x1 ;  /* 0x000000010f0fb836 */ /* 0x000fe20000000000 */
[----:B------:R-:W-:Y:S02]  /*0680*/  ISETP.NE.AND P3, PT, R11, RZ, PT ;  /* 0x000000ff0b00720c */ /* 0x000fe40003f65270 */
[----:B------:R-:W-:Y:S02]  /*0690*/  ISETP.GE.U32.AND P0, PT, R13, R10, PT ;  /* 0x0000000a0d00720c */ /* 0x000fe40003f06070 */
[----:B------:R-:W-:-:S04]  /*06a0*/  LOP3.LUT R10, R17, R8, RZ, 0x3c, !PT ;  /* 0x00000008110a7212 */ /* 0x000fc800078e3cff */
[----:B------:R-:W-:Y:S01]  /*06b0*/  ISETP.GE.AND P2, PT, R10, RZ, PT ;  /* 0x000000ff0a00720c */ /* 0x000fe20003f46270 */
[----:B------:R-:W-:Y:S02]  /*06c0*/  @!P1 IMAD.IADD R12, R12, 0x1, -R16 ;  /* 0x000000010c0c9824 */ /* 0x000fe400078e0a10 */
[----:B------:R-:W-:Y:S02]  /*06d0*/  IMAD R16, R0, R7, R17 ;  /* 0x0000000700107224 */ /* 0x000fe400078e0211 */
[----:B------:R-:W-:Y:S01]  /*06e0*/  @!P5 IMAD.MOV R12, RZ, RZ, -R12 ;  /* 0x000000ffff0cd224 */ /* 0x000fe200078e0a0c */
[----:B------:R-:W-:Y:S01]  /*06f0*/  @!P3 LOP3.LUT R12, RZ, R11, RZ, 0x33, !PT ;  /* 0x0000000bff0cb212 */ /* 0x000fe200078e33ff */
[----:B------:R-:W-:Y:S01]  /*0700*/  @P0 VIADD R15, R15, 0x1 ;  /* 0x000000010f0f0836 */ /* 0x000fe20000000000 */
[----:B------:R-:W-:-:S03]  /*0710*/  ISETP.GE.AND P0, PT, R16, 0x1, PT ;  /* 0x000000011000780c */ /* 0x000fc60003f06270 */
[----:B------:R-:W-:-:S04]  /*0720*/  IMAD.MOV.U32 R10, RZ, RZ, R15 ;  /* 0x000000ffff0a7224 */ /* 0x000fc800078e000f */
[----:B------:R-:W-:Y:S01]  /*0730*/  @!P2 IMAD.MOV R10, RZ, RZ, -R10 ;  /* 0x000000ffff0aa224 */ /* 0x000fe200078e0a0a */
[----:B------:R-:W-:Y:S01]  /*0740*/  @!P4 LOP3.LUT R10, RZ, R8, RZ, 0x33, !PT ;  /* 0x00000008ff0ac212 */ /* 0x000fe200078e33ff */
[----:B---3--:R-:W-:-:S04]  /*0750*/  IMAD.MOV.U32 R7, RZ, RZ, R6 ;  /* 0x000000ffff077224 */ /* 0x008fc800078e0006 */
[----:B------:R-:W-:Y:S05]  /*0760*/  @!P0 BRA `(.L_x_8) ;  /* 0x0000000000388947 */ /* 0x000fea0003800000 */
[----:B------:R-:W-:-:S04]  /*0770*/  ISETP.GT.AND P0, PT, R9, UR5, PT ;  /* 0x0000000509007c0c */ /* 0x000fc8000bf04270 */
[----:B------:R-:W-:-:S13]  /*0780*/  ISETP.LT.OR P0, PT, R9, 0x1, P0 ;  /* 0x000000010900780c */ /* 0x000fda0000701670 */
[----:B------:R-:W-:Y:S05]  /*0790*/  @P0 BRA `(.L_x_8) ;  /* 0x00000000002c0947 */ /* 0x000fea0003800000 */
[----:B------:R-:W-:-:S05]  /*07a0*/  VIADD R13, R9, 0xffffffff ;  /* 0xffffffff090d7836 */ /* 0x000fca0000000000 */
[----:B------:R-:W-:-:S05]  /*07b0*/  IADD3 R14, P0, PT, R13, UR8, RZ ;  /* 0x000000080d0e7c10 */ /* 0x000fca000ff1e0ff */
[----:B------:R-:W-:-:S05]  /*07c0*/  IMAD.X R15, RZ, RZ, UR9, P0 ;  /* 0x00000009ff0f7e24 */ /* 0x000fca00080e06ff */
[----:B------:R-:W2:Y:S02]  /*07d0*/  LDG.E.U8.CONSTANT R14, desc[UR6][R14.64] ;  /* 0x000000060e0e7981 */ /* 0x000ea4000c1e9100 */
[----:B--2---:R-:W-:-:S13]  /*07e0*/  ISETP.NE.AND P0, PT, R14, RZ, PT ;  /* 0x000000ff0e00720c */ /* 0x004fda0003f05270 */
[----:B------:R-:W-:Y:S05]  /*07f0*/  @P0 BRA `(.L_x_8) ;  /* 0x0000000000140947 */ /* 0x000fea0003800000 */
[----:B------:R-:W-:-:S06]  /*0800*/  IMAD.WIDE.U32 R14, R13, 0x4, R2 ;  /* 0x000000040d0e7825 */ /* 0x000fcc00078e0002 */
[----:B------:R-:W2:Y:S02]  /*0810*/  LDG.E R15, desc[UR6][R14.64] ;  /* 0x000000060e0f7981 */ /* 0x000ea4000c1e1900 */
[----:B--2---:R-:W-:Y:S02]  /*0820*/  ISETP.GE.AND P0, PT, R15, RZ, PT ;  /* 0x000000ff0f00720c */ /* 0x004fe40003f06270 */
[----:B------:R-:W-:-:S04]  /*0830*/  VIMNMX R7, PT, PT, R6, R15, PT ;  /* 0x0000000f06077248 */ /* 0x000fc80003fe0100 */
[----:B------:R-:W-:-:S07]  /*0840*/  SEL R7, R6, R7, !P0 ;  /* 0x0000000706077207 */ /* 0x000fce0004000000 */
.L_x_8:
[----:B------:R-:W-:Y:S05]  /*0850*/  BSYNC.RECONVERGENT B0 ;  /* 0x0000000000007941 */ /* 0x000fea0003800200 */
.L_x_7:
[----:B------:R-:W-:Y:S01]  /*0860*/  VIADD R13, R0, 0xffffffff ;  /* 0xffffffff000d7836 */ /* 0x000fe20000000000 */
[----:B------:R-:W-:Y:S04]  /*0870*/  BSSY.RECONVERGENT B0, `(.L_x_9) ;  /* 0x0000010000007945 */ /* 0x000fe80003800200 */
[----:B------:R-:W-:-:S13]  /*0880*/  ISETP.GE.AND P0, PT, R16, R13, PT ;  /* 0x0000000d1000720c */ /* 0x000fda0003f06270 */
[----:B------:R-:W-:Y:S05]  /*0890*/  @P0 BRA `(.L_x_10) ;  /* 0x0000000000340947 */ /* 0x000fea0003800000 */
[----:B------:R-:W-:-:S05]  /*08a0*/  VIADD R13, R9, 0x1 ;  /* 0x00000001090d7836 */ /* 0x000fca0000000000 */
[----:B------:R-:W-:-:S04]  /*08b0*/  ISETP.GE.AND P0, PT, R13, UR5, PT ;  /* 0x000000050d007c0c */ /* 0x000fc8000bf06270 */
[----:B------:R-:W-:-:S13]  /*08c0*/  ISETP.LT.OR P0, PT, R9, -0x1, P0 ;  /* 0xffffffff0900780c */ /* 0x000fda0000701670 */
[----:B------:R-:W-:Y:S05]  /*08d0*/  @P0 BRA `(.L_x_10) ;  /* 0x0000000000240947 */ /* 0x000fea0003800000 */
[----:B------:R-:W-:-:S05]  /*08e0*/  IADD3 R14, P0, PT, R13, UR8, RZ ;  /* 0x000000080d0e7c10 */ /* 0x000fca000ff1e0ff */
[----:B------:R-:W-:-:S05]  /*08f0*/  IMAD.X R15, RZ, RZ, UR9, P0 ;  /* 0x00000009ff0f7e24 */ /* 0x000fca00080e06ff */
[----:B------:R-:W2:Y:S02]  /*0900*/  LDG.E.U8.CONSTANT R14, desc[UR6][R14.64] ;  /* 0x000000060e0e7981 */ /* 0x000ea4000c1e9100 */
[----:B--2---:R-:W-:-:S13]  /*0910*/  ISETP.NE.AND P0, PT, R14, RZ, PT ;  /* 0x000000ff0e00720c */ /* 0x004fda0003f05270 */
[----:B------:R-:W-:Y:S05]  /*0920*/  @P0 BRA `(.L_x_10) ;  /* 0x0000000000100947 */ /* 0x000fea0003800000 */
[----:B------:R-:W-:-:S06]  /*0930*/  IMAD.WIDE.U32 R14, R13, 0x4, R2 ;  /* 0x000000040d0e7825 */ /* 0x000fcc00078e0002 */
[----:B------:R-:W2:Y:S02]  /*0940*/  LDG.E R14, desc[UR6][R14.64] ;  /* 0x000000060e0e7981 */ /* 0x000ea4000c1e1900 */
[----:B--2---:R-:W-:-:S13]  /*0950*/  ISETP.GE.AND P0, PT, R14, RZ, PT ;  /* 0x000000ff0e00720c */ /* 0x004fda0003f06270 */
[----:B------:R-:W-:-:S07]  /*0960*/  @P0 VIMNMX R7, PT, PT, R7, R14, PT ;  /* 0x0000000e07070248 */ /* 0x000fce0003fe0100 */
.L_x_10:
[----:B------:R-:W-:Y:S05]  /*0970*/  BSYNC.RECONVERGENT B0 ;  /* 0x0000000000007941 */ /* 0x000fea0003800200 */
.L_x_9:
[----:B------:R-:W-:Y:S01]  /*0980*/  ISETP.GE.AND P0, PT, R12, 0x1, PT ;  /* 0x000000010c00780c */ /* 0x000fe20003f06270 */
[----:B------:R-:W-:-:S12]  /*0990*/  BSSY.RECONVERGENT B0, `(.L_x_11) ;  /* 0x000000f000007945 */ /* 0x000fd80003800200 */
[----:B------:R-:W-:Y:S05]  /*09a0*/  @!P0 BRA `(.L_x_12) ;  /* 0x0000000000348947 */ /* 0x000fea0003800000 */
[----:B------:R-:W-:-:S05]  /*09b0*/  IMAD.IADD R13, R9, 0x1, -R0 ;  /* 0x00000001090d7824 */ /* 0x000fca00078e0a00 */
[----:B------:R-:W-:-:S04]  /*09c0*/  ISETP.GE.AND P0, PT, R13, UR5, PT ;  /* 0x000000050d007c0c */ /* 0x000fc8000bf06270 */
[----:B------:R-:W-:-:S13]  /*09d0*/  ISETP.LT.OR P0, PT, R13, RZ, P0 ;  /* 0x000000ff0d00720c */ /* 0x000fda0000701670 */
        /* <DEDUP_REMOVED lines=10> */
.L_x_12:
[----:B------:R-:W-:Y:S05]  /*0a80*/  BSYNC.RECONVERGENT B0 ;  /* 0x0000000000007941 */ /* 0x000fea0003800200 */
.L_x_11:
[----:B------:R-:W-:Y:S01]  /*0a90*/  VIADD R11, R11, 0xffffffff ;  /* 0xffffffff0b0b7836 */ /* 0x000fe20000000000 */
[----:B------:R-:W-:Y:S04]  /*0aa0*/  BSSY.RECONVERGENT B0, `(.L_x_13) ;  /* 0x0000010000007945 */ /* 0x000fe80003800200 */
[----:B------:R-:W-:-:S13]  /*0ab0*/  ISETP.GE.AND P0, PT, R12, R11, PT ;  /* 0x0000000b0c00720c */ /* 0x000fda0003f06270 */
[----:B------:R-:W-:Y:S05]  /*0ac0*/  @P0 BRA `(.L_x_14) ;  /* 0x0000000000340947 */ /* 0x000fea0003800000 */
[----:B------:R-:W-:-:S05]  /*0ad0*/  IMAD.IADD R11, R9, 0x1, R0 ;  /* 0x00000001090b7824 */ /* 0x000fca00078e0200 */
        /* <DEDUP_REMOVED lines=12> */
.L_x_14:
[----:B------:R-:W-:Y:S05]  /*0ba0*/  BSYNC.RECONVERGENT B0 ;  /* 0x0000000000007941 */ /* 0x000fea0003800200 */
.L_x_13:
        /* <DEDUP_REMOVED lines=16> */
.L_x_16:
[----:B------:R-:W-:Y:S05]  /*0cb0*/  BSYNC.RECONVERGENT B0 ;  /* 0x0000000000007941 */ /* 0x000fea0003800200 */
.L_x_15:
[----:B------:R-:W0:Y:S01]  /*0cc0*/  LDCU UR4, c[0x0][0x3a0] ;  /* 0x00007400ff0477ac */ /* 0x000e220008000800 */
[----:B------:R-:W-:Y:S01]  /*0cd0*/  BSSY.RECONVERGENT B0, `(.L_x_17) ;  /* 0x0000011000007945 */ /* 0x000fe20003800200 */
[----:B0-----:R-:W-:-:S06]  /*0ce0*/  UIADD3 UR4, UPT, UPT, UR4, -0x1, URZ ;  /* 0xffffffff04047890 */ /* 0x001fcc000fffe0ff */
[----:B------:R-:W-:-:S13]  /*0cf0*/  ISETP.GE.AND P0, PT, R10, UR4, PT ;  /* 0x000000040a007c0c */ /* 0x000fda000bf06270 */
        /* <DEDUP_REMOVED lines=14> */
.L_x_18:
[----:B------:R-:W-:Y:S05]  /*0de0*/  BSYNC.RECONVERGENT B0 ;  /* 0x0000000000007941 */ /* 0x000fea0003800200 */
.L_x_17:
[----:B------:R-:W-:-:S04]  /*0df0*/  VIMNMX R3, PT, PT, R7, -0x1, !PT ;  /* 0xffffffff07037848 */ /* 0x000fc80007fe0100 */
[----:B------:R-:W-:-:S13]  /*0e00*/  ISETP.GE.AND P0, PT, R3, R6, PT ;  /* 0x000000060300720c */ /* 0x000fda0003f06270 */
[----:B------:R-:W-:Y:S05]  /*0e10*/  @P0 EXIT ;  /* 0x000000000000094d */ /* 0x000fea0003800000 */
[----:B------:R-:W2:Y:S02]  /*0e20*/  ATOMG.E.CAS.STRONG.GPU PT, R5, [R4], R6, R7 ;  /* 0x00000006040573a9 */ /* 0x000ea400001ee107 */
[----:B--2---:R-:W-:-:S13]  /*0e30*/  ISETP.NE.AND P0, PT, R5, R6, PT ;  /* 0x000000060500720c */ /* 0x004fda0003f05270 */
[----:B------:R-:W-:Y:S05]  /*0e40*/  @P0 EXIT ;  /* 0x000000000000094d */ /* 0x000fea0003800000 */
[----:B------:R-:W0:Y:S01]  /*0e50*/  S2R R4, SR_LANEID ;  /* 0x0000000000047919 */ /* 0x000e220000000000 */
[----:B------:R-:W-:Y:S01]  /*0e60*/  IMAD.MOV.U32 R0, RZ, RZ, 0x1 ;  /* 0x00000001ff007424 */ /* 0x000fe200078e00ff */
[----:B------:R-:W1:Y:S01]  /*0e70*/  LDC.64 R2, c[0x0][0x390] ;  /* 0x0000e400ff027b82 */ /* 0x000e620000000a00 */
[----:B------:R-:W-:-:S07]  /*0e80*/  VOTEU.ANY UR4, UPT, PT ;  /* 0x0000000000047886 */ /* 0x000fce00038e0100 */
[----:B------:R-:W2:Y:S01]  /*0e90*/  REDUX.OR UR5, R0 ;  /* 0x00000000000573c4 */ /* 0x000ea20000004000 */
[----:B------:R-:W-:Y:S01]  /*0ea0*/  UFLO.U32 UR4, UR4 ;  /* 0x00000004000472bd */ /* 0x000fe200080e0000 */
[----:B--2---:R-:W-:-:S05]  /*0eb0*/  IMAD.U32 R5, RZ, RZ, UR5 ;  /* 0x00000005ff057e24 */ /* 0x004fca000f8e00ff */
[----:B0-----:R-:W-:-:S13]  /*0ec0*/  ISETP.EQ.U32.AND P0, PT, R4, UR4, PT ;  /* 0x0000000404007c0c */ /* 0x001fda000bf02070 */
[----:B-1----:R-:W-:Y:S01]  /*0ed0*/  @P0 REDG.E.OR.STRONG.GPU desc[UR6][R2.64], R5 ;  /* 0x000000050200098e */ /* 0x002fe2000f12e106 */
[----:B------:R-:W-:Y:S05]  /*0ee0*/  EXIT ;  /* 0x000000000000794d */ /* 0x000fea0003800000 */
.L_x_19:
        /* <DEDUP_REMOVED lines=9> */
.L_x_22:


//--------------------- .text._Z10initLabelsPKbPii --------------------------
	.section	.text._Z10initLabelsPKbPii,"ax",@progbits
	.align	128
        .global         _Z10initLabelsPKbPii
        .type           _Z10initLabelsPKbPii,@function
        .size           _Z10initLabelsPKbPii,(.L_x_23 - _Z10initLabelsPKbPii)
        .other          _Z10initLabelsPKbPii,@"STO_CUDA_ENTRY STV_DEFAULT"
_Z10initLabelsPKbPii:
.text._Z10initLabelsPKbPii:
        /* <DEDUP_REMOVED lines=9> */
[----:B------:R-:W1:Y:S01]  /*0090*/  LDC.64 R2, c[0x0][0x388] ;  /* 0x0000e200ff027b82 */ /* 0x000e620000000a00 */
[----:B------:R-:W2:Y:S01]  /*00a0*/  LDCU.64 UR4, c[0x0][0x358] ;  /* 0x00006b00ff0477ac */ /* 0x000ea20008000a00 */
[----:B0-----:R-:W-:-:S04]  /*00b0*/  IADD3 R4, P0, PT, R7, UR6, RZ ;  /* 0x0000000607047c10 */ /* 0x001fc8000ff1e0ff */
[----:B------:R-:W-:-:S05]  /*00c0*/  LEA.HI.X.SX32 R5, R7, UR7, 0x1, P0 ;  /* 0x0000000707057c11 */ /* 0x000fca00080f0eff */
[----:B--2---:R-:W2:Y:S01]  /*00d0*/  LDG.E.U8.CONSTANT R4, desc[UR4][R4.64] ;  /* 0x0000000404047981 */ /* 0x004ea2000c1e9100 */
[----:B-1----:R-:W-:Y:S01]  /*00e0*/  IMAD.WIDE R2, R7, 0x4, R2 ;  /* 0x0000000407027825 */ /* 0x002fe200078e0202 */
[----:B--2---:R-:W-:-:S04]  /*00f0*/  ISETP.NE.AND P0, PT, R4, RZ, PT ;  /* 0x000000ff0400720c */ /* 0x004fc80003f05270 */
[----:B------:R-:W-:-:S05]  /*0100*/  SEL R7, R7, 0xffffffff, !P0 ;  /* 0xffffffff07077807 */ /* 0x000fca0004000000 */
[----:B------:R-:W-:Y:S01]  /*0110*/  STG.E desc[UR4][R2.64], R7 ;  /* 0x0000000702007986 */ /* 0x000fe2000c101904 */
[----:B------:R-:W-:Y:S05]  /*0120*/  EXIT ;  /* 0x000000000000794d */ /* 0x000fea0003800000 */
.L_x_20:
        /* <DEDUP_REMOVED lines=13> */
.L_x_23:


//--------------------- .nv.shared.reserved.0     --------------------------
	.section	.nv.shared.reserved.0,"aw",@nobits
	.weak		__nv_reservedSMEM_offset_0_alias
	.size		__nv_reservedSMEM_offset_0_alias, 0, 64
	.other		__nv_reservedSMEM_offset_0_alias,@"STO_CUDA_RESERVED_SHARED STV_DEFAULT"
__nv_reservedSMEM_offset_0_alias:
	.zero		0
	.zero		64


//--------------------- .nv.constant0._Z8compressPii --------------------------
	.section	.nv.constant0._Z8compressPii,"a",@progbits
	.sectionflags	@""
	.align	4
.nv.constant0._Z8compressPii:
	.zero		908


//--------------------- .nv.constant0._Z9hookBatchPKbPiS1_iiiii --------------------------
	.section	.nv.constant0._Z9hookBatchPKbPiS1_iiiii,"a",@progbits
	.sectionflags	@""
	.align	4
.nv.constant0._Z9hookBatchPKbPiS1_iiiii:
	.zero		940


//--------------------- .nv.constant0._Z10initLabelsPKbPii --------------------------
	.section	.nv.constant0._Z10initLabelsPKbPii,"a",@progbits
	.sectionflags	@""
	.align	4
.nv.constant0._Z10initLabelsPKbPii:
	.zero		916


//--------------------- SYMBOLS --------------------------

	.type		.nv.reservedSmem.offset0,@object
	.size		.nv.reservedSmem.offset0,0x4
